//
// Generated by NVIDIA NVVM Compiler
//
// Compiler Build ID: CL-36424714
// Cuda compilation tools, release 13.0, V13.0.88
// Based on NVVM 20.0.0
//

.version 9.0
.target sm_100
.address_size 64

	// .globl	_Z10initBucketPii

.visible .entry _Z10initBucketPii(
	.param .u64 .ptr .align 1 _Z10initBucketPii_param_0,
	.param .u32 _Z10initBucketPii_param_1
)
{
	.reg .pred 	%p<2>;
	.reg .b32 	%r<7>;
	.reg .b64 	%rd<5>;

	ld.param.u64 	%rd1, [_Z10initBucketPii_param_0];
	ld.param.u32 	%r2, [_Z10initBucketPii_param_1];
	mov.u32 	%r3, %ctaid.x;
	mov.u32 	%r4, %ntid.x;
	mov.u32 	%r5, %tid.x;
	mad.lo.s32 	%r1, %r3, %r4, %r5;
	setp.ge.s32 	%p1, %r1, %r2;
	@%p1 bra 	$L__BB0_2;
	cvta.to.global.u64 	%rd2, %rd1;
	mul.wide.s32 	%rd3, %r1, 4;
	add.s64 	%rd4, %rd2, %rd3;
	mov.b32 	%r6, 0;
	st.global.u32 	[%rd4], %r6;
$L__BB0_2:
	ret;

}
	// .globl	_Z8bucketInPiS_i
.visible .entry _Z8bucketInPiS_i(
	.param .u64 .ptr .align 1 _Z8bucketInPiS_i_param_0,
	.param .u64 .ptr .align 1 _Z8bucketInPiS_i_param_1,
	.param .u32 _Z8bucketInPiS_i_param_2
)
{
	.reg .pred 	%p<2>;
	.reg .b32 	%r<8>;
	.reg .b64 	%rd<9>;

	ld.param.u64 	%rd1, [_Z8bucketInPiS_i_param_0];
	ld.param.u64 	%rd2, [_Z8bucketInPiS_i_param_1];
	ld.param.u32 	%r2, [_Z8bucketInPiS_i_param_2];
	mov.u32 	%r3, %ctaid.x;
	mov.u32 	%r4, %ntid.x;
	mov.u32 	%r5, %tid.x;
	mad.lo.s32 	%r1, %r3, %r4, %r5;
	setp.ge.s32 	%p1, %r1, %r2;
	@%p1 bra 	$L__BB1_2;
	cvta.to.global.u64 	%rd3, %rd2;
	cvta.to.global.u64 	%rd4, %rd1;
	mul.wide.s32 	%rd5, %r1, 4;
	add.s64 	%rd6, %rd3, %rd5;
	ld.global.u32 	%r6, [%rd6];
	mul.wide.s32 	%rd7, %r6, 4;
	add.s64 	%rd8, %rd4, %rd7;
	atom.global.add.u32 	%r7, [%rd8], 1;
$L__BB1_2:
	ret;

}
	// .globl	_Z9bucketOutPiS_ii
.visible .entry _Z9bucketOutPiS_ii(
	.param .u64 .ptr .align 1 _Z9bucketOutPiS_ii_param_0,
	.param .u64 .ptr .align 1 _Z9bucketOutPiS_ii_param_1,
	.param .u32 _Z9bucketOutPiS_ii_param_2,
	.param .u32 _Z9bucketOutPiS_ii_param_3
)
{
	.reg .pred 	%p<6>;
	.reg .b32 	%r<15>;
	.reg .b64 	%rd<9>;

	ld.param.u64 	%rd2, [_Z9bucketOutPiS_ii_param_0];
	ld.param.u64 	%rd3, [_Z9bucketOutPiS_ii_param_1];
	ld.param.u32 	%r6, [_Z9bucketOutPiS_ii_param_2];
	ld.param.u32 	%r7, [_Z9bucketOutPiS_ii_param_3];
	mov.u32 	%r8, %ctaid.x;
	mov.u32 	%r9, %ntid.x;
	mov.u32 	%r10, %tid.x;
	mad.lo.s32 	%r1, %r8, %r9, %r10;
	setp.ge.s32 	%p1, %r1, %r7;
	setp.lt.s32 	%p2, %r6, 1;
	or.pred  	%p3, %p1, %p2;
	@%p3 bra 	$L__BB2_5;
	cvta.to.global.u64 	%rd1, %rd2;
	mov.b32 	%r13, 0;
	mov.u32 	%r14, %r13;
$L__BB2_2:
	mul.wide.u32 	%rd4, %r14, 4;
	add.s64 	%rd5, %rd1, %rd4;
	ld.global.u32 	%r12, [%rd5];
	add.s32 	%r13, %r12, %r13;
	setp.ge.s32 	%p4, %r1, %r13;
	@%p4 bra 	$L__BB2_4;
	cvta.to.global.u64 	%rd6, %rd3;
	mul.wide.s32 	%rd7, %r1, 4;
	add.s64 	%rd8, %rd6, %rd7;
	st.global.u32 	[%rd8], %r14;
	bra.uni 	$L__BB2_5;
$L__BB2_4:
	add.s32 	%r14, %r14, 1;
	setp.ne.s32 	%p5, %r14, %r6;
	@%p5 bra 	$L__BB2_2;
$L__BB2_5:
	ret;

}


// ===== COMPILED SASS (sm_100) =====

	.target	sm_100

	.elftype	@"ET_EXEC"


//--------------------- .note.nv.tkinfo           --------------------------
	.section	.note.nv.tkinfo,"",@"SHT_NOTE"
	.sectionflags	@"SHF_NOTE_NV_TKINFO"
	.tkinfo
        /*0018*/ 	.word	0x00000002
        /*0030*/ 	.string	""
        /*0030*/ 	.string	"ptxas"
        /*0030*/ 	.string	"Cuda compilation tools, release 13.0, V13.0.88"
        /*0030*/ 	.string	"Build cuda_13.0.r13.0/compiler.36424714_0"
        /*0030*/ 	.string	"-arch sm_100 -m 64 "



//--------------------- .note.nv.cuinfo           --------------------------
	.section	.note.nv.cuinfo,"",@"SHT_NOTE"
	.sectionflags	@"SHF_NOTE_NV_CUINFO"
        /*0018*/ 	.short	0x0002
        /*001a*/ 	.short	0x0064
        /*001c*/ 	.short	0x0082
	.zero		2


//--------------------- .nv.info                  --------------------------
	.section	.nv.info,"",@"SHT_CUDA_INFO"
	.align	4


	//----- nvinfo : EIATTR_REGCOUNT
	.align		4
        /*0000*/ 	.byte	0x04, 0x2f
        /*0002*/ 	.short	(.L_1 - .L_0)
	.align		4
.L_0:
        /*0004*/ 	.word	index@(_Z10initBucketPii)
        /*0008*/ 	.word	0x00000008


	//----- nvinfo : EIATTR_FRAME_SIZE
	.align		4
.L_1:
        /*000c*/ 	.byte	0x04, 0x11
        /*000e*/ 	.short	(.L_3 - .L_2)
	.align		4
.L_2:
        /*0010*/ 	.word	index@(_Z10initBucketPii)
        /*0014*/ 	.word	0x00000000


	//----- nvinfo : EIATTR_REGCOUNT
	.align		4
.L_3:
        /*0018*/ 	.byte	0x04, 0x2f
        /*001a*/ 	.short	(.L_5 - .L_4)
	.align		4
.L_4:
        /*001c*/ 	.word	index@(_Z8bucketInPiS_i)
        /*0020*/ 	.word	0x0000000a


	//----- nvinfo : EIATTR_FRAME_SIZE
	.align		4
.L_5:
        /*0024*/ 	.byte	0x04, 0x11
        /*0026*/ 	.short	(.L_7 - .L_6)
	.align		4
.L_6:
        /*0028*/ 	.word	index@(_Z8bucketInPiS_i)
        /*002c*/ 	.word	0x00000000


	//----- nvinfo : EIATTR_REGCOUNT
	.align		4
.L_7:
        /*0030*/ 	.byte	0x04, 0x2f
        /*0032*/ 	.short	(.L_9 - .L_8)
	.align		4
.L_8:
        /*0034*/ 	.word	index@(_Z9bucketOutPiS_ii)
        /*0038*/ 	.word	0x0000000a


	//----- nvinfo : EIATTR_FRAME_SIZE
	.align		4
.L_9:
        /*003c*/ 	.byte	0x04, 0x11
        /*003e*/ 	.short	(.L_11 - .L_10)
	.align		4
.L_10:
        /*0040*/ 	.word	index@(_Z9bucketOutPiS_ii)
        /*0044*/ 	.word	0x00000000


	//----- nvinfo : EIATTR_MIN_STACK_SIZE
	.align		4
.L_11:
        /*0048*/ 	.byte	0x04, 0x12
        /*004a*/ 	.short	(.L_13 - .L_12)
	.align		4
.L_12:
        /*004c*/ 	.word	index@(_Z9bucketOutPiS_ii)
        /*0050*/ 	.word	0x00000000


	//----- nvinfo : EIATTR_MIN_STACK_SIZE
	.align		4
.L_13:
        /*0054*/ 	.byte	0x04, 0x12
        /*0056*/ 	.short	(.L_15 - .L_14)
	.align		4
.L_14:
        /*0058*/ 	.word	index@(_Z8bucketInPiS_i)
        /*005c*/ 	.word	0x00000000


	//----- nvinfo : EIATTR_MIN_STACK_SIZE
	.align		4
.L_15:
        /*0060*/ 	.byte	0x04, 0x12
        /*0062*/ 	.short	(.L_17 - .L_16)
	.align		4
.L_16:
        /*0064*/ 	.word	index@(_Z10initBucketPii)
        /*0068*/ 	.word	0x00000000
.L_17:


//--------------------- .nv.compat                --------------------------
	.section	.nv.compat,"",@"SHT_CUDA_COMPAT_INFO"
	.align	4
        /*0000*/ 	.byte	0x02, 0x09, 0x00, 0x00, 0x02, 0x02, 0x01, 0x00, 0x02, 0x05, 0x05, 0x00, 0x03, 0x07, 0x01, 0x01
        /*0010*/ 	.byte	0x02, 0x03, 0x00, 0x00, 0x02, 0x06, 0x01, 0x00, 0x04, 0x0b, 0x08, 0x00, 0x09, 0x00, 0x00, 0x00
        /*0020*/ 	.byte	0x00, 0x00, 0x00, 0x00


//--------------------- .nv.info._Z9bucketOutPiS_ii --------------------------
	.section	.nv.info._Z9bucketOutPiS_ii,"",@"SHT_CUDA_INFO"
	.sectionflags	@""
	.align	4


	//----- nvinfo : EIATTR_CUDA_API_VERSION
	.align		4
        /*0000*/ 	.byte	0x04, 0x37
        /*0002*/ 	.short	(.L_19 - .L_18)
.L_18:
        /*0004*/ 	.word	0x00000082


	//----- nvinfo : EIATTR_KPARAM_INFO
	.align		4
.L_19:
        /*0008*/ 	.byte	0x04, 0x17
        /*000a*/ 	.short	(.L_21 - .L_20)
.L_20:
        /*000c*/ 	.word	0x00000000
        /*0010*/ 	.short	0x0003
        /*0012*/ 	.short	0x0014
        /*0014*/ 	.byte	0x00, 0xf0, 0x11, 0x00


	//----- nvinfo : EIATTR_KPARAM_INFO
	.align		4
.L_21:
        /*0018*/ 	.byte	0x04, 0x17
        /*001a*/ 	.short	(.L_23 - .L_22)
.L_22:
        /*001c*/ 	.word	0x00000000
        /*0020*/ 	.short	0x0002
        /*0022*/ 	.short	0x0010
        /*0024*/ 	.byte	0x00, 0xf0, 0x11, 0x00


	//----- nvinfo : EIATTR_KPARAM_INFO
	.align		4
.L_23:
        /*0028*/ 	.byte	0x04, 0x17
        /*002a*/ 	.short	(.L_25 - .L_24)
.L_24:
        /*002c*/ 	.word	0x00000000
        /*0030*/ 	.short	0x0001
        /*0032*/ 	.short	0x0008
        /*0034*/ 	.byte	0x00, 0xf5, 0x21, 0x00


	//----- nvinfo : EIATTR_KPARAM_INFO
	.align		4
.L_25:
        /*0038*/ 	.byte	0x04, 0x17
        /*003a*/ 	.short	(.L_27 - .L_26)
.L_26:
        /*003c*/ 	.word	0x00000000
        /*0040*/ 	.short	0x0000
        /*0042*/ 	.short	0x0000
        /*0044*/ 	.byte	0x00, 0xf5, 0x21, 0x00


	//----- nvinfo : EIATTR_SPARSE_MMA_MASK
	.align		4
.L_27:
        /*0048*/ 	.byte	0x03, 0x50
        /*004a*/ 	.short	0x0000


	//----- nvinfo : EIATTR_MAXREG_COUNT
	.align		4
        /*004c*/ 	.byte	0x03, 0x1b
        /*004e*/ 	.short	0x00ff


	//----- nvinfo : EIATTR_MERCURY_ISA_VERSION
	.align		4
        /*0050*/ 	.byte	0x03, 0x5f
        /*0052*/ 	.short	0x0101


	//----- nvinfo : EIATTR_VRC_CTA_INIT_COUNT
	.align		4
        /*0054*/ 	.byte	0x02, 0x4a
	.zero		1
	.zero		1


	//----- nvinfo : EIATTR_EXIT_INSTR_OFFSETS
	.align		4
        /*0058*/ 	.byte	0x04, 0x1c
        /*005a*/ 	.short	(.L_29 - .L_28)


	//   ....[0]....
.L_28:
        /*005c*/ 	.word	0x00000080


	//   ....[1]....
        /*0060*/ 	.word	0x00000160


	//   ....[2]....
        /*0064*/ 	.word	0x000001b0


	//----- nvinfo : EIATTR_CRS_STACK_SIZE
	.align		4
.L_29:
        /*0068*/ 	.byte	0x04, 0x1e
        /*006a*/ 	.short	(.L_31 - .L_30)
.L_30:
        /*006c*/ 	.word	0x00000000


	//----- nvinfo : EIATTR_CBANK_PARAM_SIZE
	.align		4
.L_31:
        /*0070*/ 	.byte	0x03, 0x19
        /*0072*/ 	.short	0x0018


	//----- nvinfo : EIATTR_PARAM_CBANK
	.align		4
        /*0074*/ 	.byte	0x04, 0x0a
        /*0076*/ 	.short	(.L_33 - .L_32)
	.align		4
.L_32:
        /*0078*/ 	.word	index@(.nv.constant0._Z9bucketOutPiS_ii)
        /*007c*/ 	.short	0x0380
        /*007e*/ 	.short	0x0018


	//----- nvinfo : EIATTR_SW_WAR
	.align		4
.L_33:
        /*0080*/ 	.byte	0x04, 0x36
        /*0082*/ 	.short	(.L_35 - .L_34)
.L_34:
        /*0084*/ 	.word	0x00000008
.L_35:


//--------------------- .nv.info._Z8bucketInPiS_i --------------------------
	.section	.nv.info._Z8bucketInPiS_i,"",@"SHT_CUDA_INFO"
	.sectionflags	@""
	.align	4


	//----- nvinfo : EIATTR_CUDA_API_VERSION
	.align		4
        /*0000*/ 	.byte	0x04, 0x37
        /*0002*/ 	.short	(.L_37 - .L_36)
.L_36:
        /*0004*/ 	.word	0x00000082


	//----- nvinfo : EIATTR_KPARAM_INFO
	.align		4
.L_37:
        /*0008*/ 	.byte	0x04, 0x17
        /*000a*/ 	.short	(.L_39 - .L_38)
.L_38:
        /*000c*/ 	.word	0x00000000
        /*0010*/ 	.short	0x0002
        /*0012*/ 	.short	0x0010
        /*0014*/ 	.byte	0x00, 0xf0, 0x11, 0x00


	//----- nvinfo : EIATTR_KPARAM_INFO
	.align		4
.L_39:
        /*0018*/ 	.byte	0x04, 0x17
        /*001a*/ 	.short	(.L_41 - .L_40)
.L_40:
        /*001c*/ 	.word	0x00000000
        /*0020*/ 	.short	0x0001
        /*0022*/ 	.short	0x0008
        /*0024*/ 	.byte	0x00, 0xf5, 0x21, 0x00


	//----- nvinfo : EIATTR_KPARAM_INFO
	.align		4
.L_41:
        /*0028*/ 	.byte	0x04, 0x17
        /*002a*/ 	.short	(.L_43 - .L_42)
.L_42:
        /*002c*/ 	.word	0x00000000
        /*0030*/ 	.short	0x0000
        /*0032*/ 	.short	0x0000
        /*0034*/ 	.byte	0x00, 0xf5, 0x21, 0x00


	//----- nvinfo : EIATTR_SPARSE_MMA_MASK
	.align		4
.L_43:
        /*0038*/ 	.byte	0x03, 0x50
        /*003a*/ 	.short	0x0000


	//----- nvinfo : EIATTR_MAXREG_COUNT
	.align		4
        /*003c*/ 	.byte	0x03, 0x1b
        /*003e*/ 	.short	0x00ff


	//----- nvinfo : EIATTR_MERCURY_ISA_VERSION
	.align		4
        /*0040*/ 	.byte	0x03, 0x5f
        /*0042*/ 	.short	0x0101


	//----- nvinfo : EIATTR_VRC_CTA_INIT_COUNT
	.align		4
        /*0044*/ 	.byte	0x02, 0x4a
	.zero		1
	.zero		1


	//----- nvinfo : EIATTR_EXIT_INSTR_OFFSETS
	.align		4
        /*0048*/ 	.byte	0x04, 0x1c
        /*004a*/ 	.short	(.L_45 - .L_44)


	//   ....[0]....
.L_44:
        /*004c*/ 	.word	0x00000070


	//   ....[1]....
        /*0050*/ 	.word	0x00000100


	//----- nvinfo : EIATTR_CBANK_PARAM_SIZE
	.align		4
.L_45:
        /*0054*/ 	.byte	0x03, 0x19
        /*0056*/ 	.short	0x0014


	//----- nvinfo : EIATTR_PARAM_CBANK
	.align		4
        /*0058*/ 	.byte	0x04, 0x0a
        /*005a*/ 	.short	(.L_47 - .L_46)
	.align		4
.L_46:
        /*005c*/ 	.word	index@(.nv.constant0._Z8bucketInPiS_i)
        /*0060*/ 	.short	0x0380
        /*0062*/ 	.short	0x0014


	//----- nvinfo : EIATTR_SW_WAR
	.align		4
.L_47:
        /*0064*/ 	.byte	0x04, 0x36
        /*0066*/ 	.short	(.L_49 - .L_48)
.L_48:
        /*0068*/ 	.word	0x00000008
.L_49:


//--------------------- .nv.info._Z10initBucketPii --------------------------
	.section	.nv.info._Z10initBucketPii,"",@"SHT_CUDA_INFO"
	.sectionflags	@""
	.align	4


	//----- nvinfo : EIATTR_CUDA_API_VERSION
	.align		4
        /*0000*/ 	.byte	0x04, 0x37
        /*0002*/ 	.short	(.L_51 - .L_50)
.L_50:
        /*0004*/ 	.word	0x00000082


	//----- nvinfo : EIATTR_KPARAM_INFO
	.align		4
.L_51:
        /*0008*/ 	.byte	0x04, 0x17
        /*000a*/ 	.short	(.L_53 - .L_52)
.L_52:
        /*000c*/ 	.word	0x00000000
        /*0010*/ 	.short	0x0001
        /*0012*/ 	.short	0x0008
        /*0014*/ 	.byte	0x00, 0xf0, 0x11, 0x00


	//----- nvinfo : EIATTR_KPARAM_INFO
	.align		4
.L_53:
        /*0018*/ 	.byte	0x04, 0x17
        /*001a*/ 	.short	(.L_55 - .L_54)
.L_54:
        /*001c*/ 	.word	0x00000000
        /*0020*/ 	.short	0x0000
        /*0022*/ 	.short	0x0000
        /*0024*/ 	.byte	0x00, 0xf5, 0x21, 0x00


	//----- nvinfo : EIATTR_SPARSE_MMA_MASK
	.align		4
.L_55:
        /*0028*/ 	.byte	0x03, 0x50
        /*002a*/ 	.short	0x0000


	//----- nvinfo : EIATTR_MAXREG_COUNT
	.align		4
        /*002c*/ 	.byte	0x03, 0x1b
        /*002e*/ 	.short	0x00ff


	//----- nvinfo : EIATTR_MERCURY_ISA_VERSION
	.align		4
        /*0030*/ 	.byte	0x03, 0x5f
        /*0032*/ 	.short	0x0101


	//----- nvinfo : EIATTR_VRC_CTA_INIT_COUNT
	.align		4
        /*0034*/ 	.byte	0x02, 0x4a
	.zero		1
	.zero		1


	//----- nvinfo : EIATTR_EXIT_INSTR_OFFSETS
	.align		4
        /*0038*/ 	.byte	0x04, 0x1c
        /*003a*/ 	.short	(.L_57 - .L_56)


	//   ....[0]....
.L_56:
        /*003c*/ 	.word	0x00000070


	//   ....[1]....
        /*0040*/ 	.word	0x000000c0


	//----- nvinfo : EIATTR_CBANK_PARAM_SIZE
	.align		4
.L_57:
        /*0044*/ 	.byte	0x03, 0x19
        /*0046*/ 	.short	0x000c


	//----- nvinfo : EIATTR_PARAM_CBANK
	.align		4
        /*0048*/ 	.byte	0x04, 0x0a
        /*004a*/ 	.short	(.L_59 - .L_58)
	.align		4
.L_58:
        /*004c*/ 	.word	index@(.nv.constant0._Z10initBucketPii)
        /*0050*/ 	.short	0x0380
        /*0052*/ 	.short	0x000c


	//----- nvinfo : EIATTR_SW_WAR
	.align		4
.L_59:
        /*0054*/ 	.byte	0x04, 0x36
        /*0056*/ 	.short	(.L_61 - .L_60)
.L_60:
        /*0058*/ 	.word	0x00000008
.L_61:


//--------------------- .nv.callgraph             --------------------------
	.section	.nv.callgraph,"",@"SHT_CUDA_CALLGRAPH"
	.align	4
	.sectionentsize	8
	.align		4
        /*0000*/ 	.word	0x00000000
	.align		4
        /*0004*/ 	.word	0xffffffff
	.align		4
        /*0008*/ 	.word	0x00000000
	.align		4
        /*000c*/ 	.word	0xfffffffe
	.align		4
        /*0010*/ 	.word	0x00000000
	.align		4
        /*0014*/ 	.word	0xfffffffd
	.align		4
        /*0018*/ 	.word	0x00000000
	.align		4
        /*001c*/ 	.word	0xfffffffc


//--------------------- .text._Z9bucketOutPiS_ii  --------------------------
	.section	.text._Z9bucketOutPiS_ii,"ax",@progbits
	.align	128
        .global         _Z9bucketOutPiS_ii
        .type           _Z9bucketOutPiS_ii,@function
        .size           _Z9bucketOutPiS_ii,(.L_x_6 - _Z9bucketOutPiS_ii)
        .other          _Z9bucketOutPiS_ii,@"STO_CUDA_ENTRY STV_DEFAULT"
_Z9bucketOutPiS_ii:
.text._Z9bucketOutPiS_ii:
[----:B------:R-:W-:Y:S01]  /*0000*/  LDC R1, c[0x0][0x37c] ;  /* 0x0000df00ff017b82 */ /* 0x000fe20000000800 */
[----:B------:R-:W0:Y:S07]  /*0010*/  S2R R3, SR_TID.X ;  /* 0x0000000000037919 */ /* 0x000e2e0000002100 */
[----:B------:R-:W0:Y:S08]  /*0020*/  S2UR UR4, SR_CTAID.X ;  /* 0x00000000000479c3 */ /* 0x000e300000002500 */
[----:B------:R-:W0:Y:S08]  /*0030*/  LDC R0, c[0x0][0x360] ;  /* 0x0000d800ff007b82 */ /* 0x000e300000000800 */
[----:B------:R-:W1:Y:S01]  /*0040*/  LDC.64 R4, c[0x0][0x390] ;  /* 0x0000e400ff047b82 */ /* 0x000e620000000a00 */
[----:B0-----:R-:W-:Y:S01]  /*0050*/  IMAD R0, R0, UR4, R3 ;  /* 0x0000000400007c24 */ /* 0x001fe2000f8e0203 */
[----:B-1----:R-:W-:-:S04]  /*0060*/  ISETP.GE.AND P0, PT, R4, 0x1, PT ;  /* 0x000000010400780c */ /* 0x002fc80003f06270 */
[----:B------:R-:W-:-:S13]  /*0070*/  ISETP.GE.OR P0, PT, R0, R5, !P0 ;  /* 0x000000050000720c */ /* 0x000fda0004706670 */
[----:B------:R-:W-:Y:S05]  /*0080*/  @P0 EXIT ;  /* 0x000000000000094d */ /* 0x000fea0003800000 */
[----:B------:R-:W0:Y:S01]  /*0090*/  LDC.64 R4, c[0x0][0x380] ;  /* 0x0000e000ff047b82 */ /* 0x000e220000000a00 */
[----:B------:R-:W-:Y:S01]  /*00a0*/  BSSY.RECONVERGENT B0, `(.L_x_0) ;  /* 0x000000d000007945 */ /* 0x000fe20003800200 */
[----:B------:R-:W-:Y:S01]  /*00b0*/  CS2R R6, SRZ ;  /* 0x0000000000067805 */ /* 0x000fe2000001ff00 */
[----:B------:R-:W1:Y:S01]  /*00c0*/  LDCU.64 UR4, c[0x0][0x358] ;  /* 0x00006b00ff0477ac */ /* 0x000e620008000a00 */
[----:B------:R-:W2:Y:S05]  /*00d0*/  LDCU UR6, c[0x0][0x390] ;  /* 0x00007200ff0677ac */ /* 0x000eaa0008000800 */
.L_x_2:
[----:B0-----:R-:W-:-:S06]  /*00e0*/  IMAD.WIDE.U32 R2, R7, 0x4, R4 ;  /* 0x0000000407027825 */ /* 0x001fcc00078e0004 */
[----:B-1----:R-:W3:Y:S02]  /*00f0*/  LDG.E R3, desc[UR4][R2.64] ;  /* 0x0000000402037981 */ /* 0x002ee4000c1e1900 */
[----:B---3--:R-:W-:-:S05]  /*0100*/  IMAD.IADD R6, R3, 0x1, R6 ;  /* 0x0000000103067824 */ /* 0x008fca00078e0206 */
[----:B------:R-:W-:-:S13]  /*0110*/  ISETP.GE.AND P0, PT, R0, R6, PT ;  /* 0x000000060000720c */ /* 0x000fda0003f06270 */
[----:B------:R-:W-:Y:S05]  /*0120*/  @!P0 BRA `(.L_x_1) ;  /* 0x0000000000108947 */ /* 0x000fea0003800000 */
[----:B------:R-:W-:-:S05]  /*0130*/  VIADD R7, R7, 0x1 ;  /* 0x0000000107077836 */ /* 0x000fca0000000000 */
[----:B--2---:R-:W-:-:S13]  /*0140*/  ISETP.NE.AND P0, PT, R7, UR6, PT ;  /* 0x0000000607007c0c */ /* 0x004fda000bf05270 */
[----:B------:R-:W-:Y:S05]  /*0150*/  @P0 BRA `(.L_x_2) ;  /* 0xfffffffc00e00947 */ /* 0x000fea000383ffff */
[----:B------:R-:W-:Y:S05]  /*0160*/  EXIT ;  /* 0x000000000000794d */ /* 0x000fea0003800000 */
.L_x_1:
[----:B--2---:R-:W-:Y:S05]  /*0170*/  BSYNC.RECONVERGENT B0 ;  /* 0x0000000000007941 */ /* 0x004fea0003800200 */
.L_x_0:
[----:B------:R-:W0:Y:S02]  /*0180*/  LDC.64 R2, c[0x0][0x388] ;  /* 0x0000e200ff027b82 */ /* 0x000e240000000a00 */
[----:B0-----:R-:W-:-:S05]  /*0190*/  IMAD.WIDE R2, R0, 0x4, R2 ;  /* 0x0000000400027825 */ /* 0x001fca00078e0202 */
[----:B------:R-:W-:Y:S01]  /*01a0*/  STG.E desc[UR4][R2.64], R7 ;  /* 0x0000000702007986 */ /* 0x000fe2000c101904 */
[----:B------:R-:W-:Y:S05]  /*01b0*/  EXIT ;  /* 0x000000000000794d */ /* 0x000fea0003800000 */
.L_x_3:
[----:B------:R-:W-:-:S00]  /*01c0*/  BRA `(.L_x_3) ;  /* 0xfffffffc00fc7947 */ /* 0x000fc0000383ffff */
[----:B------:R-:W-:-:S00]  /*01d0*/  NOP ;  /* 0x0000000000007918 */ /* 0x000fc00000000000 */
        /* <DEDUP_REMOVED lines=10> */
.L_x_6:


//--------------------- .text._Z8bucketInPiS_i    --------------------------
	.section	.text._Z8bucketInPiS_i,"ax",@progbits
	.align	128
        .global         _Z8bucketInPiS_i
        .type           _Z8bucketInPiS_i,@function
        .size           _Z8bucketInPiS_i,(.L_x_7 - _Z8bucketInPiS_i)
        .other          _Z8bucketInPiS_i,@"STO_CUDA_ENTRY STV_DEFAULT"
_Z8bucketInPiS_i:
.text._Z8bucketInPiS_i:
[----:B------:R-:W-:Y:S01]  /*0000*/  LDC R1, c[0x0][0x37c] ;  /* 0x0000df00ff017b82 */ /* 0x000fe20000000800 */
[----:B------:R-:W0:Y:S07]  /*0010*/  S2R R0, SR_TID.X ;  /* 0x0000000000007919 */ /* 0x000e2e0000002100 */
[----:B------:R-:W0:Y:S01]  /*0020*/  S2UR UR4, SR_CTAID.X ;  /* 0x00000000000479c3 */ /* 0x000e220000002500 */
[----:B------:R-:W1:Y:S07]  /*0030*/  LDCU UR5, c[0x0][0x390] ;  /* 0x00007200ff0577ac */ /* 0x000e6e0008000800 */
[----:B------:R-:W0:Y:S02]  /*0040*/  LDC R5, c[0x0][0x360] ;  /* 0x0000d800ff057b82 */ /* 0x000e240000000800 */
[----:B0-----:R-:W-:-:S05]  /*0050*/  IMAD R5, R5, UR4, R0 ;  /* 0x0000000405057c24 */ /* 0x001fca000f8e0200 */
[----:B-1----:R-:W-:-:S13]  /*0060*/  ISETP.GE.AND P0, PT, R5, UR5, PT ;  /* 0x0000000505007c0c */ /* 0x002fda000bf06270 */
[----:B------:R-:W-:Y:S05]  /*0070*/  @P0 EXIT ;  /* 0x000000000000094d */ /* 0x000fea0003800000 */
[----:B------:R-:W0:Y:S01]  /*0080*/  LDC.64 R2, c[0x0][0x388] ;  /* 0x0000e200ff027b82 */ /* 0x000e220000000a00 */
[----:B------:R-:W1:Y:S01]  /*0090*/  LDCU.64 UR4, c[0x0][0x358] ;  /* 0x00006b00ff0477ac */ /* 0x000e620008000a00 */
[----:B0-----:R-:W-:-:S06]  /*00a0*/  IMAD.WIDE R2, R5, 0x4, R2 ;  /* 0x0000000405027825 */ /* 0x001fcc00078e0202 */
[----:B------:R-:W0:Y:S01]  /*00b0*/  LDC.64 R4, c[0x0][0x380] ;  /* 0x0000e000ff047b82 */ /* 0x000e220000000a00 */
[----:B-1----:R-:W0:Y:S01]  /*00c0*/  LDG.E R3, desc[UR4][R2.64] ;  /* 0x0000000402037981 */ /* 0x002e22000c1e1900 */
[----:B------:R-:W-:Y:S02]  /*00d0*/  HFMA2 R7, -RZ, RZ, 0, 5.9604644775390625e-08 ;  /* 0x00000001ff077431 */ /* 0x000fe400000001ff */
[----:B0-----:R-:W-:-:S05]  /*00e0*/  IMAD.WIDE R4, R3, 0x4, R4 ;  /* 0x0000000403047825 */ /* 0x001fca00078e0204 */
[----:B------:R-:W-:Y:S01]  /*00f0*/  REDG.E.ADD.STRONG.GPU desc[UR4][R4.64], R7 ;  /* 0x000000070400798e */ /* 0x000fe2000c12e104 */
[----:B------:R-:W-:Y:S05]  /*0100*/  EXIT ;  /* 0x000000000000794d */ /* 0x000fea0003800000 */
.L_x_4:
        /* <DEDUP_REMOVED lines=15> */
.L_x_7:


//--------------------- .text._Z10initBucketPii   --------------------------
	.section	.text._Z10initBucketPii,"ax",@progbits
	.align	128
        .global         _Z10initBucketPii
        .type           _Z10initBucketPii,@function
        .size           _Z10initBucketPii,(.L_x_8 - _Z10initBucketPii)
        .other          _Z10initBucketPii,@"STO_CUDA_ENTRY STV_DEFAULT"
_Z10initBucketPii:
.text._Z10initBucketPii:
        /* <DEDUP_REMOVED lines=10> */
[----:B0-----:R-:W-:-:S05]  /*00a0*/  IMAD.WIDE R2, R5, 0x4, R2 ;  /* 0x0000000405027825 */ /* 0x001fca00078e0202 */
[----:B-1----:R-:W-:Y:S01]  /*00b0*/  STG.E desc[UR4][R2.64], RZ ;  /* 0x000000ff02007986 */ /* 0x002fe2000c101904 */
[----:B------:R-:W-:Y:S05]  /*00c0*/  EXIT ;  /* 0x000000000000794d */ /* 0x000fea0003800000 */
.L_x_5:
        /* <DEDUP_REMOVED lines=11> */
.L_x_8:


//--------------------- .nv.shared.reserved.0     --------------------------
	.section	.nv.shared.reserved.0,"aw",@nobits
	.weak		__nv_reservedSMEM_offset_0_alias
	.size		__nv_reservedSMEM_offset_0_alias, 0, 64
	.other		__nv_reservedSMEM_offset_0_alias,@"STO_CUDA_RESERVED_SHARED STV_DEFAULT"
__nv_reservedSMEM_offset_0_alias:
	.zero		0
	.zero		64


//--------------------- .nv.constant0._Z9bucketOutPiS_ii --------------------------
	.section	.nv.constant0._Z9bucketOutPiS_ii,"a",@progbits
	.sectionflags	@""
	.align	4
.nv.constant0._Z9bucketOutPiS_ii:
	.zero		920


//--------------------- .nv.constant0._Z8bucketInPiS_i --------------------------
	.section	.nv.constant0._Z8bucketInPiS_i,"a",@progbits
	.sectionflags	@""
	.align	4
.nv.constant0._Z8bucketInPiS_i:
	.zero		916


//--------------------- .nv.constant0._Z10initBucketPii --------------------------
	.section	.nv.constant0._Z10initBucketPii,"a",@progbits
	.sectionflags	@""
	.align	4
.nv.constant0._Z10initBucketPii:
	.zero		908


//--------------------- SYMBOLS --------------------------

	.type		.nv.reservedSmem.offset0,@object
	.size		.nv.reservedSmem.offset0,0x4
